//
// Generated by NVIDIA NVVM Compiler
//
// Compiler Build ID: CL-36424714
// Cuda compilation tools, release 13.0, V13.0.88
// Based on NVVM 20.0.0
//

.version 9.0
.target sm_100
.address_size 64

	// .globl	_Z22onesComplementInteriorPiS_

.visible .entry _Z22onesComplementInteriorPiS_(
	.param .u64 .ptr .align 1 _Z22onesComplementInteriorPiS__param_0,
	.param .u64 .ptr .align 1 _Z22onesComplementInteriorPiS__param_1
)
{
	.reg .pred 	%p<10>;
	.reg .b16 	%rs<2>;
	.reg .b32 	%r<8>;
	.reg .b64 	%rd<11>;

	ld.param.u64 	%rd3, [_Z22onesComplementInteriorPiS__param_0];
	ld.param.u64 	%rd4, [_Z22onesComplementInteriorPiS__param_1];
	cvta.to.global.u64 	%rd1, %rd4;
	cvta.to.global.u64 	%rd2, %rd3;
	mov.u32 	%r3, %ctaid.y;
	mov.u32 	%r1, %tid.x;
	shl.b32 	%r4, %r3, 2;
	add.s32 	%r2, %r4, %r1;
	cvt.u16.u32 	%rs1, %r3;
	mov.pred 	%p9, -1;
	setp.eq.s16 	%p4, %rs1, 0;
	@%p4 bra 	$L__BB0_3;
	setp.eq.s16 	%p5, %rs1, 3;
	@%p5 bra 	$L__BB0_3;
	setp.eq.s32 	%p9, %r1, 0;
$L__BB0_3:
	setp.ne.s32 	%p6, %r1, 3;
	not.pred 	%p7, %p9;
	and.pred  	%p8, %p6, %p7;
	@%p8 bra 	$L__BB0_5;
	mul.wide.u32 	%rd8, %r2, 4;
	add.s64 	%rd9, %rd2, %rd8;
	ld.global.u32 	%r7, [%rd9];
	add.s64 	%rd10, %rd1, %rd8;
	st.global.u32 	[%rd10], %r7;
	bra.uni 	$L__BB0_6;
$L__BB0_5:
	mul.wide.u32 	%rd5, %r2, 4;
	add.s64 	%rd6, %rd2, %rd5;
	ld.global.u32 	%r5, [%rd6];
	not.b32 	%r6, %r5;
	add.s64 	%rd7, %rd1, %rd5;
	st.global.u32 	[%rd7], %r6;
$L__BB0_6:
	ret;

}


// ===== COMPILED SASS (sm_100) =====

	.target	sm_100

	.elftype	@"ET_EXEC"


//--------------------- .note.nv.tkinfo           --------------------------
	.section	.note.nv.tkinfo,"",@"SHT_NOTE"
	.sectionflags	@"SHF_NOTE_NV_TKINFO"
	.tkinfo
        /*0018*/ 	.word	0x00000002
        /*0030*/ 	.string	""
        /*0030*/ 	.string	"ptxas"
        /*0030*/ 	.string	"Cuda compilation tools, release 13.0, V13.0.88"
        /*0030*/ 	.string	"Build cuda_13.0.r13.0/compiler.36424714_0"
        /*0030*/ 	.string	"-arch sm_100 -m 64 "



//--------------------- .note.nv.cuinfo           --------------------------
	.section	.note.nv.cuinfo,"",@"SHT_NOTE"
	.sectionflags	@"SHF_NOTE_NV_CUINFO"
        /*0018*/ 	.short	0x0002
        /*001a*/ 	.short	0x0064
        /*001c*/ 	.short	0x0082
	.zero		2


//--------------------- .nv.info                  --------------------------
	.section	.nv.info,"",@"SHT_CUDA_INFO"
	.align	4


	//----- nvinfo : EIATTR_REGCOUNT
	.align		4
        /*0000*/ 	.byte	0x04, 0x2f
        /*0002*/ 	.short	(.L_1 - .L_0)
	.align		4
.L_0:
        /*0004*/ 	.word	index@(_Z22onesComplementInteriorPiS_)
        /*0008*/ 	.word	0x0000000a


	//----- nvinfo : EIATTR_FRAME_SIZE
	.align		4
.L_1:
        /*000c*/ 	.byte	0x04, 0x11
        /*000e*/ 	.short	(.L_3 - .L_2)
	.align		4
.L_2:
        /*0010*/ 	.word	index@(_Z22onesComplementInteriorPiS_)
        /*0014*/ 	.word	0x00000000


	//----- nvinfo : EIATTR_MIN_STACK_SIZE
	.align		4
.L_3:
        /*0018*/ 	.byte	0x04, 0x12
        /*001a*/ 	.short	(.L_5 - .L_4)
	.align		4
.L_4:
        /*001c*/ 	.word	index@(_Z22onesComplementInteriorPiS_)
        /*0020*/ 	.word	0x00000000
.L_5:


//--------------------- .nv.compat                --------------------------
	.section	.nv.compat,"",@"SHT_CUDA_COMPAT_INFO"
	.align	4
        /*0000*/ 	.byte	0x02, 0x09, 0x00, 0x00, 0x02, 0x02, 0x01, 0x00, 0x02, 0x05, 0x05, 0x00, 0x03, 0x07, 0x01, 0x01
        /*0010*/ 	.byte	0x02, 0x03, 0x00, 0x00, 0x02, 0x06, 0x01, 0x00, 0x04, 0x0b, 0x08, 0x00, 0x09, 0x00, 0x00, 0x00
        /*0020*/ 	.byte	0x00, 0x00, 0x00, 0x00


//--------------------- .nv.info._Z22onesComplementInteriorPiS_ --------------------------
	.section	.nv.info._Z22onesComplementInteriorPiS_,"",@"SHT_CUDA_INFO"
	.sectionflags	@""
	.align	4


	//----- nvinfo : EIATTR_CUDA_API_VERSION
	.align		4
        /*0000*/ 	.byte	0x04, 0x37
        /*0002*/ 	.short	(.L_7 - .L_6)
.L_6:
        /*0004*/ 	.word	0x00000082


	//----- nvinfo : EIATTR_KPARAM_INFO
	.align		4
.L_7:
        /*0008*/ 	.byte	0x04, 0x17
        /*000a*/ 	.short	(.L_9 - .L_8)
.L_8:
        /*000c*/ 	.word	0x00000000
        /*0010*/ 	.short	0x0001
        /*0012*/ 	.short	0x0008
        /*0014*/ 	.byte	0x00, 0xf5, 0x21, 0x00


	//----- nvinfo : EIATTR_KPARAM_INFO
	.align		4
.L_9:
        /*0018*/ 	.byte	0x04, 0x17
        /*001a*/ 	.short	(.L_11 - .L_10)
.L_10:
        /*001c*/ 	.word	0x00000000
        /*0020*/ 	.short	0x0000
        /*0022*/ 	.short	0x0000
        /*0024*/ 	.byte	0x00, 0xf5, 0x21, 0x00


	//----- nvinfo : EIATTR_SPARSE_MMA_MASK
	.align		4
.L_11:
        /*0028*/ 	.byte	0x03, 0x50
        /*002a*/ 	.short	0x0000


	//----- nvinfo : EIATTR_MAXREG_COUNT
	.align		4
        /*002c*/ 	.byte	0x03, 0x1b
        /*002e*/ 	.short	0x00ff


	//----- nvinfo : EIATTR_MERCURY_ISA_VERSION
	.align		4
        /*0030*/ 	.byte	0x03, 0x5f
        /*0032*/ 	.short	0x0101


	//----- nvinfo : EIATTR_VRC_CTA_INIT_COUNT
	.align		4
        /*0034*/ 	.byte	0x02, 0x4a
	.zero		1
	.zero		1


	//----- nvinfo : EIATTR_EXIT_INSTR_OFFSETS
	.align		4
        /*0038*/ 	.byte	0x04, 0x1c
        /*003a*/ 	.short	(.L_13 - .L_12)


	//   ....[0]....
.L_12:
        /*003c*/ 	.word	0x00000110


	//   ....[1]....
        /*0040*/ 	.word	0x00000190


	//----- nvinfo : EIATTR_CRS_STACK_SIZE
	.align		4
.L_13:
        /*0044*/ 	.byte	0x04, 0x1e
        /*0046*/ 	.short	(.L_15 - .L_14)
.L_14:
        /*0048*/ 	.word	0x00000000


	//----- nvinfo : EIATTR_CBANK_PARAM_SIZE
	.align		4
.L_15:
        /*004c*/ 	.byte	0x03, 0x19
        /*004e*/ 	.short	0x0010


	//----- nvinfo : EIATTR_PARAM_CBANK
	.align		4
        /*0050*/ 	.byte	0x04, 0x0a
        /*0052*/ 	.short	(.L_17 - .L_16)
	.align		4
.L_16:
        /*0054*/ 	.word	index@(.nv.constant0._Z22onesComplementInteriorPiS_)
        /*0058*/ 	.short	0x0380
        /*005a*/ 	.short	0x0010


	//----- nvinfo : EIATTR_SW_WAR
	.align		4
.L_17:
        /*005c*/ 	.byte	0x04, 0x36
        /*005e*/ 	.short	(.L_19 - .L_18)
.L_18:
        /*0060*/ 	.word	0x00000008
.L_19:


//--------------------- .nv.callgraph             --------------------------
	.section	.nv.callgraph,"",@"SHT_CUDA_CALLGRAPH"
	.align	4
	.sectionentsize	8
	.align		4
        /*0000*/ 	.word	0x00000000
	.align		4
        /*0004*/ 	.word	0xffffffff
	.align		4
        /*0008*/ 	.word	0x00000000
	.align		4
        /*000c*/ 	.word	0xfffffffe
	.align		4
        /*0010*/ 	.word	0x00000000
	.align		4
        /*0014*/ 	.word	0xfffffffd
	.align		4
        /*0018*/ 	.word	0x00000000
	.align		4
        /*001c*/ 	.word	0xfffffffc


//--------------------- .text._Z22onesComplementInteriorPiS_ --------------------------
	.section	.text._Z22onesComplementInteriorPiS_,"ax",@progbits
	.align	128
        .global         _Z22onesComplementInteriorPiS_
        .type           _Z22onesComplementInteriorPiS_,@function
        .size           _Z22onesComplementInteriorPiS_,(.L_x_2 - _Z22onesComplementInteriorPiS_)
        .other          _Z22onesComplementInteriorPiS_,@"STO_CUDA_ENTRY STV_DEFAULT"
_Z22onesComplementInteriorPiS_:
.text._Z22onesComplementInteriorPiS_:
[----:B------:R-:W-:Y:S01]  /*0000*/  LDC R1, c[0x0][0x37c] ;  /* 0x0000df00ff017b82 */ /* 0x000fe20000000800 */
[----:B------:R-:W0:Y:S01]  /*0010*/  S2R R7, SR_CTAID.Y ;  /* 0x0000000000077919 */ /* 0x000e220000002600 */
[----:B------:R-:W1:Y:S01]  /*0020*/  LDCU.64 UR4, c[0x0][0x358] ;  /* 0x00006b00ff0477ac */ /* 0x000e620008000a00 */
[----:B------:R-:W2:Y:S01]  /*0030*/  S2R R2, SR_TID.X ;  /* 0x0000000000027919 */ /* 0x000ea20000002100 */
[----:B0-----:R-:W-:-:S04]  /*0040*/  PRMT R0, R7, 0x9910, RZ ;  /* 0x0000991007007816 */ /* 0x001fc800000000ff */
[----:B------:R-:W-:Y:S01]  /*0050*/  ISETP.NE.AND P0, PT, R0, 0x3, PT ;  /* 0x000000030000780c */ /* 0x000fe20003f05270 */
[----:B--2---:R-:W-:Y:S01]  /*0060*/  IMAD R7, R7, 0x4, R2 ;  /* 0x0000000407077824 */ /* 0x004fe200078e0202 */
[----:B------:R-:W-:Y:S02]  /*0070*/  ISETP.NE.AND P1, PT, R2, 0x3, PT ;  /* 0x000000030200780c */ /* 0x000fe40003f25270 */
[----:B------:R-:W-:-:S04]  /*0080*/  ISETP.EQ.OR P0, PT, R0, RZ, !P0 ;  /* 0x000000ff0000720c */ /* 0x000fc80004702670 */
[----:B------:R-:W-:-:S13]  /*0090*/  ISETP.EQ.OR P0, PT, R2, RZ, P0 ;  /* 0x000000ff0200720c */ /* 0x000fda0000702670 */
[----:B-1----:R-:W-:Y:S05]  /*00a0*/  @!P0 BRA P1, `(.L_x_0) ;  /* 0x00000000001c8947 */ /* 0x002fea0000800000 */
[----:B------:R-:W0:Y:S08]  /*00b0*/  LDC.64 R2, c[0x0][0x380] ;  /* 0x0000e000ff027b82 */ /* 0x000e300000000a00 */
[----:B------:R-:W1:Y:S01]  /*00c0*/  LDC.64 R4, c[0x0][0x388] ;  /* 0x0000e200ff047b82 */ /* 0x000e620000000a00 */
[----:B0-----:R-:W-:-:S06]  /*00d0*/  IMAD.WIDE.U32 R2, R7, 0x4, R2 ;  /* 0x0000000407027825 */ /* 0x001fcc00078e0002 */
[----:B------:R-:W2:Y:S01]  /*00e0*/  LDG.E R3, desc[UR4][R2.64] ;  /* 0x0000000402037981 */ /* 0x000ea2000c1e1900 */
[----:B-1----:R-:W-:-:S05]  /*00f0*/  IMAD.WIDE.U32 R4, R7, 0x4, R4 ;  /* 0x0000000407047825 */ /* 0x002fca00078e0004 */
[----:B--2---:R-:W-:Y:S01]  /*0100*/  STG.E desc[UR4][R4.64], R3 ;  /* 0x0000000304007986 */ /* 0x004fe2000c101904 */
[----:B------:R-:W-:Y:S05]  /*0110*/  EXIT ;  /* 0x000000000000794d */ /* 0x000fea0003800000 */
.L_x_0:
[----:B------:R-:W0:Y:S08]  /*0120*/  LDC.64 R2, c[0x0][0x380] ;  /* 0x0000e000ff027b82 */ /* 0x000e300000000a00 */
[----:B------:R-:W1:Y:S01]  /*0130*/  LDC.64 R4, c[0x0][0x388] ;  /* 0x0000e200ff047b82 */ /* 0x000e620000000a00 */
[----:B0-----:R-:W-:-:S06]  /*0140*/  IMAD.WIDE.U32 R2, R7, 0x4, R2 ;  /* 0x0000000407027825 */ /* 0x001fcc00078e0002 */
[----:B------:R-:W2:Y:S01]  /*0150*/  LDG.E R2, desc[UR4][R2.64] ;  /* 0x0000000402027981 */ /* 0x000ea2000c1e1900 */
[----:B-1----:R-:W-:Y:S01]  /*0160*/  IMAD.WIDE.U32 R4, R7, 0x4, R4 ;  /* 0x0000000407047825 */ /* 0x002fe200078e0004 */
[----:B--2---:R-:W-:-:S05]  /*0170*/  LOP3.LUT R7, RZ, R2, RZ, 0x33, !PT ;  /* 0x00000002ff077212 */ /* 0x004fca00078e33ff */
[----:B------:R-:W-:Y:S01]  /*0180*/  STG.E desc[UR4][R4.64], R7 ;  /* 0x0000000704007986 */ /* 0x000fe2000c101904 */
[----:B------:R-:W-:Y:S05]  /*0190*/  EXIT ;  /* 0x000000000000794d */ /* 0x000fea0003800000 */
.L_x_1:
[----:B------:R-:W-:-:S00]  /*01a0*/  BRA `(.L_x_1) ;  /* 0xfffffffc00fc7947 */ /* 0x000fc0000383ffff */
[----:B------:R-:W-:-:S00]  /*01b0*/  NOP ;  /* 0x0000000000007918 */ /* 0x000fc00000000000 */
        /* <DEDUP_REMOVED lines=12> */
.L_x_2:


//--------------------- .nv.shared.reserved.0     --------------------------
	.section	.nv.shared.reserved.0,"aw",@nobits
	.weak		__nv_reservedSMEM_offset_0_alias
	.size		__nv_reservedSMEM_offset_0_alias, 0, 64
	.other		__nv_reservedSMEM_offset_0_alias,@"STO_CUDA_RESERVED_SHARED STV_DEFAULT"
__nv_reservedSMEM_offset_0_alias:
	.zero		0
	.zero		64


//--------------------- .nv.constant0._Z22onesComplementInteriorPiS_ --------------------------
	.section	.nv.constant0._Z22onesComplementInteriorPiS_,"a",@progbits
	.sectionflags	@""
	.align	4
.nv.constant0._Z22onesComplementInteriorPiS_:
	.zero		912


//--------------------- SYMBOLS --------------------------

	.type		.nv.reservedSmem.offset0,@object
	.size		.nv.reservedSmem.offset0,0x4
